//
// Generated by NVIDIA NVVM Compiler
//
// Compiler Build ID: CL-36424714
// Cuda compilation tools, release 13.0, V13.0.88
// Based on NVVM 20.0.0
//

.version 9.0
.target sm_100
.address_size 64

	// .globl	_Z6conv1dPfS_S_

.visible .entry _Z6conv1dPfS_S_(
	.param .u64 .ptr .align 1 _Z6conv1dPfS_S__param_0,
	.param .u64 .ptr .align 1 _Z6conv1dPfS_S__param_1,
	.param .u64 .ptr .align 1 _Z6conv1dPfS_S__param_2
)
{
	.reg .pred 	%p<2>;
	.reg .b32 	%r<6>;
	.reg .b32 	%f<10>;
	.reg .b64 	%rd<10>;

	ld.param.u64 	%rd1, [_Z6conv1dPfS_S__param_0];
	ld.param.u64 	%rd2, [_Z6conv1dPfS_S__param_1];
	ld.param.u64 	%rd3, [_Z6conv1dPfS_S__param_2];
	mov.u32 	%r2, %ctaid.x;
	mov.u32 	%r3, %ntid.x;
	mov.u32 	%r4, %tid.x;
	mad.lo.s32 	%r1, %r2, %r3, %r4;
	setp.gt.s32 	%p1, %r1, 24;
	@%p1 bra 	$L__BB0_2;
	cvta.to.global.u64 	%rd4, %rd1;
	cvta.to.global.u64 	%rd5, %rd2;
	cvta.to.global.u64 	%rd6, %rd3;
	mul.wide.s32 	%rd7, %r1, 4;
	add.s64 	%rd8, %rd6, %rd7;
	mov.b32 	%r5, 0;
	st.global.u32 	[%rd8], %r5;
	add.s64 	%rd9, %rd4, %rd7;
	ld.global.f32 	%f1, [%rd9];
	ld.global.f32 	%f2, [%rd5];
	fma.rn.f32 	%f3, %f1, %f2, 0f00000000;
	st.global.f32 	[%rd8], %f3;
	ld.global.f32 	%f4, [%rd9+4];
	ld.global.f32 	%f5, [%rd5+4];
	fma.rn.f32 	%f6, %f4, %f5, %f3;
	st.global.f32 	[%rd8], %f6;
	ld.global.f32 	%f7, [%rd9+8];
	ld.global.f32 	%f8, [%rd5+8];
	fma.rn.f32 	%f9, %f7, %f8, %f6;
	st.global.f32 	[%rd8], %f9;
$L__BB0_2:
	ret;

}


// ===== COMPILED SASS (sm_100) =====

	.target	sm_100

	.elftype	@"ET_EXEC"


//--------------------- .note.nv.tkinfo           --------------------------
	.section	.note.nv.tkinfo,"",@"SHT_NOTE"
	.sectionflags	@"SHF_NOTE_NV_TKINFO"
	.tkinfo
        /*0018*/ 	.word	0x00000002
        /*0030*/ 	.string	""
        /*0030*/ 	.string	"ptxas"
        /*0030*/ 	.string	"Cuda compilation tools, release 13.0, V13.0.88"
        /*0030*/ 	.string	"Build cuda_13.0.r13.0/compiler.36424714_0"
        /*0030*/ 	.string	"-arch sm_100 -m 64 "



//--------------------- .note.nv.cuinfo           --------------------------
	.section	.note.nv.cuinfo,"",@"SHT_NOTE"
	.sectionflags	@"SHF_NOTE_NV_CUINFO"
        /*0018*/ 	.short	0x0002
        /*001a*/ 	.short	0x0064
        /*001c*/ 	.short	0x0082
	.zero		2


//--------------------- .nv.info                  --------------------------
	.section	.nv.info,"",@"SHT_CUDA_INFO"
	.align	4


	//----- nvinfo : EIATTR_REGCOUNT
	.align		4
        /*0000*/ 	.byte	0x04, 0x2f
        /*0002*/ 	.short	(.L_1 - .L_0)
	.align		4
.L_0:
        /*0004*/ 	.word	index@(_Z6conv1dPfS_S_)
        /*0008*/ 	.word	0x00000010


	//----- nvinfo : EIATTR_FRAME_SIZE
	.align		4
.L_1:
        /*000c*/ 	.byte	0x04, 0x11
        /*000e*/ 	.short	(.L_3 - .L_2)
	.align		4
.L_2:
        /*0010*/ 	.word	index@(_Z6conv1dPfS_S_)
        /*0014*/ 	.word	0x00000000


	//----- nvinfo : EIATTR_MIN_STACK_SIZE
	.align		4
.L_3:
        /*0018*/ 	.byte	0x04, 0x12
        /*001a*/ 	.short	(.L_5 - .L_4)
	.align		4
.L_4:
        /*001c*/ 	.word	index@(_Z6conv1dPfS_S_)
        /*0020*/ 	.word	0x00000000
.L_5:


//--------------------- .nv.compat                --------------------------
	.section	.nv.compat,"",@"SHT_CUDA_COMPAT_INFO"
	.align	4
        /*0000*/ 	.byte	0x02, 0x09, 0x00, 0x00, 0x02, 0x02, 0x01, 0x00, 0x02, 0x05, 0x05, 0x00, 0x03, 0x07, 0x01, 0x01
        /*0010*/ 	.byte	0x02, 0x03, 0x00, 0x00, 0x02, 0x06, 0x01, 0x00, 0x04, 0x0b, 0x08, 0x00, 0x09, 0x00, 0x00, 0x00
        /*0020*/ 	.byte	0x00, 0x00, 0x00, 0x00


//--------------------- .nv.info._Z6conv1dPfS_S_  --------------------------
	.section	.nv.info._Z6conv1dPfS_S_,"",@"SHT_CUDA_INFO"
	.sectionflags	@""
	.align	4


	//----- nvinfo : EIATTR_CUDA_API_VERSION
	.align		4
        /*0000*/ 	.byte	0x04, 0x37
        /*0002*/ 	.short	(.L_7 - .L_6)
.L_6:
        /*0004*/ 	.word	0x00000082


	//----- nvinfo : EIATTR_KPARAM_INFO
	.align		4
.L_7:
        /*0008*/ 	.byte	0x04, 0x17
        /*000a*/ 	.short	(.L_9 - .L_8)
.L_8:
        /*000c*/ 	.word	0x00000000
        /*0010*/ 	.short	0x0002
        /*0012*/ 	.short	0x0010
        /*0014*/ 	.byte	0x00, 0xf5, 0x21, 0x00


	//----- nvinfo : EIATTR_KPARAM_INFO
	.align		4
.L_9:
        /*0018*/ 	.byte	0x04, 0x17
        /*001a*/ 	.short	(.L_11 - .L_10)
.L_10:
        /*001c*/ 	.word	0x00000000
        /*0020*/ 	.short	0x0001
        /*0022*/ 	.short	0x0008
        /*0024*/ 	.byte	0x00, 0xf5, 0x21, 0x00


	//----- nvinfo : EIATTR_KPARAM_INFO
	.align		4
.L_11:
        /*0028*/ 	.byte	0x04, 0x17
        /*002a*/ 	.short	(.L_13 - .L_12)
.L_12:
        /*002c*/ 	.word	0x00000000
        /*0030*/ 	.short	0x0000
        /*0032*/ 	.short	0x0000
        /*0034*/ 	.byte	0x00, 0xf5, 0x21, 0x00


	//----- nvinfo : EIATTR_SPARSE_MMA_MASK
	.align		4
.L_13:
        /*0038*/ 	.byte	0x03, 0x50
        /*003a*/ 	.short	0x0000


	//----- nvinfo : EIATTR_MAXREG_COUNT
	.align		4
        /*003c*/ 	.byte	0x03, 0x1b
        /*003e*/ 	.short	0x00ff


	//----- nvinfo : EIATTR_MERCURY_ISA_VERSION
	.align		4
        /*0040*/ 	.byte	0x03, 0x5f
        /*0042*/ 	.short	0x0101


	//----- nvinfo : EIATTR_VRC_CTA_INIT_COUNT
	.align		4
        /*0044*/ 	.byte	0x02, 0x4a
	.zero		1
	.zero		1


	//----- nvinfo : EIATTR_EXIT_INSTR_OFFSETS
	.align		4
        /*0048*/ 	.byte	0x04, 0x1c
        /*004a*/ 	.short	(.L_15 - .L_14)


	//   ....[0]....
.L_14:
        /*004c*/ 	.word	0x00000060


	//   ....[1]....
        /*0050*/ 	.word	0x000001a0


	//----- nvinfo : EIATTR_CBANK_PARAM_SIZE
	.align		4
.L_15:
        /*0054*/ 	.byte	0x03, 0x19
        /*0056*/ 	.short	0x0018


	//----- nvinfo : EIATTR_PARAM_CBANK
	.align		4
        /*0058*/ 	.byte	0x04, 0x0a
        /*005a*/ 	.short	(.L_17 - .L_16)
	.align		4
.L_16:
        /*005c*/ 	.word	index@(.nv.constant0._Z6conv1dPfS_S_)
        /*0060*/ 	.short	0x0380
        /*0062*/ 	.short	0x0018


	//----- nvinfo : EIATTR_SW_WAR
	.align		4
.L_17:
        /*0064*/ 	.byte	0x04, 0x36
        /*0066*/ 	.short	(.L_19 - .L_18)
.L_18:
        /*0068*/ 	.word	0x00000008
.L_19:


//--------------------- .nv.callgraph             --------------------------
	.section	.nv.callgraph,"",@"SHT_CUDA_CALLGRAPH"
	.align	4
	.sectionentsize	8
	.align		4
        /*0000*/ 	.word	0x00000000
	.align		4
        /*0004*/ 	.word	0xffffffff
	.align		4
        /*0008*/ 	.word	0x00000000
	.align		4
        /*000c*/ 	.word	0xfffffffe
	.align		4
        /*0010*/ 	.word	0x00000000
	.align		4
        /*0014*/ 	.word	0xfffffffd
	.align		4
        /*0018*/ 	.word	0x00000000
	.align		4
        /*001c*/ 	.word	0xfffffffc


//--------------------- .text._Z6conv1dPfS_S_     --------------------------
	.section	.text._Z6conv1dPfS_S_,"ax",@progbits
	.align	128
        .global         _Z6conv1dPfS_S_
        .type           _Z6conv1dPfS_S_,@function
        .size           _Z6conv1dPfS_S_,(.L_x_1 - _Z6conv1dPfS_S_)
        .other          _Z6conv1dPfS_S_,@"STO_CUDA_ENTRY STV_DEFAULT"
_Z6conv1dPfS_S_:
.text._Z6conv1dPfS_S_:
[----:B------:R-:W-:Y:S01]  /*0000*/  LDC R1, c[0x0][0x37c] ;  /* 0x0000df00ff017b82 */ /* 0x000fe20000000800 */
[----:B------:R-:W0:Y:S07]  /*0010*/  S2R R0, SR_TID.X ;  /* 0x0000000000007919 */ /* 0x000e2e0000002100 */
[----:B------:R-:W0:Y:S08]  /*0020*/  S2UR UR4, SR_CTAID.X ;  /* 0x00000000000479c3 */ /* 0x000e300000002500 */
[----:B------:R-:W0:Y:S02]  /*0030*/  LDC R9, c[0x0][0x360] ;  /* 0x0000d800ff097b82 */ /* 0x000e240000000800 */
[----:B0-----:R-:W-:-:S05]  /*0040*/  IMAD R9, R9, UR4, R0 ;  /* 0x0000000409097c24 */ /* 0x001fca000f8e0200 */
[----:B------:R-:W-:-:S13]  /*0050*/  ISETP.GT.AND P0, PT, R9, 0x18, PT ;  /* 0x000000180900780c */ /* 0x000fda0003f04270 */
[----:B------:R-:W-:Y:S05]  /*0060*/  @P0 EXIT ;  /* 0x000000000000094d */ /* 0x000fea0003800000 */
[----:B------:R-:W0:Y:S01]  /*0070*/  LDC.64 R2, c[0x0][0x390] ;  /* 0x0000e400ff027b82 */ /* 0x000e220000000a00 */
[----:B------:R-:W1:Y:S07]  /*0080*/  LDCU.64 UR4, c[0x0][0x358] ;  /* 0x00006b00ff0477ac */ /* 0x000e6e0008000a00 */
[----:B------:R-:W2:Y:S08]  /*0090*/  LDC.64 R4, c[0x0][0x380] ;  /* 0x0000e000ff047b82 */ /* 0x000eb00000000a00 */
[----:B------:R-:W3:Y:S01]  /*00a0*/  LDC.64 R6, c[0x0][0x388] ;  /* 0x0000e200ff067b82 */ /* 0x000ee20000000a00 */
[----:B0-----:R-:W-:-:S05]  /*00b0*/  IMAD.WIDE R2, R9, 0x4, R2 ;  /* 0x0000000409027825 */ /* 0x001fca00078e0202 */
[----:B-1----:R-:W-:Y:S01]  /*00c0*/  STG.E desc[UR4][R2.64], RZ ;  /* 0x000000ff02007986 */ /* 0x002fe2000c101904 */
[----:B--2---:R-:W-:-:S05]  /*00d0*/  IMAD.WIDE R4, R9, 0x4, R4 ;  /* 0x0000000409047825 */ /* 0x004fca00078e0204 */
[----:B------:R-:W2:Y:S04]  /*00e0*/  LDG.E R0, desc[UR4][R4.64] ;  /* 0x0000000404007981 */ /* 0x000ea8000c1e1900 */
[----:B---3--:R-:W2:Y:S02]  /*00f0*/  LDG.E R9, desc[UR4][R6.64] ;  /* 0x0000000406097981 */ /* 0x008ea4000c1e1900 */
[----:B--2---:R-:W-:-:S05]  /*0100*/  FFMA R9, R0, R9, RZ ;  /* 0x0000000900097223 */ /* 0x004fca00000000ff */
[----:B------:R-:W-:Y:S04]  /*0110*/  STG.E desc[UR4][R2.64], R9 ;  /* 0x0000000902007986 */ /* 0x000fe8000c101904 */
[----:B------:R-:W2:Y:S04]  /*0120*/  LDG.E R0, desc[UR4][R4.64+0x4] ;  /* 0x0000040404007981 */ /* 0x000ea8000c1e1900 */
[----:B------:R-:W2:Y:S02]  /*0130*/  LDG.E R8, desc[UR4][R6.64+0x4] ;  /* 0x0000040406087981 */ /* 0x000ea4000c1e1900 */
[----:B--2---:R-:W-:-:S05]  /*0140*/  FFMA R11, R0, R8, R9 ;  /* 0x00000008000b7223 */ /* 0x004fca0000000009 */
[----:B------:R-:W-:Y:S04]  /*0150*/  STG.E desc[UR4][R2.64], R11 ;  /* 0x0000000b02007986 */ /* 0x000fe8000c101904 */
[----:B------:R-:W2:Y:S04]  /*0160*/  LDG.E R0, desc[UR4][R4.64+0x8] ;  /* 0x0000080404007981 */ /* 0x000ea8000c1e1900 */
[----:B------:R-:W2:Y:S02]  /*0170*/  LDG.E R8, desc[UR4][R6.64+0x8] ;  /* 0x0000080406087981 */ /* 0x000ea4000c1e1900 */
[----:B--2---:R-:W-:-:S05]  /*0180*/  FFMA R13, R0, R8, R11 ;  /* 0x00000008000d7223 */ /* 0x004fca000000000b */
[----:B------:R-:W-:Y:S01]  /*0190*/  STG.E desc[UR4][R2.64], R13 ;  /* 0x0000000d02007986 */ /* 0x000fe2000c101904 */
[----:B------:R-:W-:Y:S05]  /*01a0*/  EXIT ;  /* 0x000000000000794d */ /* 0x000fea0003800000 */
.L_x_0:
[----:B------:R-:W-:-:S00]  /*01b0*/  BRA `(.L_x_0) ;  /* 0xfffffffc00fc7947 */ /* 0x000fc0000383ffff */
[----:B------:R-:W-:-:S00]  /*01c0*/  NOP ;  /* 0x0000000000007918 */ /* 0x000fc00000000000 */
        /* <DEDUP_REMOVED lines=11> */
.L_x_1:


//--------------------- .nv.shared.reserved.0     --------------------------
	.section	.nv.shared.reserved.0,"aw",@nobits
	.weak		__nv_reservedSMEM_offset_0_alias
	.size		__nv_reservedSMEM_offset_0_alias, 0, 64
	.other		__nv_reservedSMEM_offset_0_alias,@"STO_CUDA_RESERVED_SHARED STV_DEFAULT"
__nv_reservedSMEM_offset_0_alias:
	.zero		0
	.zero		64


//--------------------- .nv.constant0._Z6conv1dPfS_S_ --------------------------
	.section	.nv.constant0._Z6conv1dPfS_S_,"a",@progbits
	.sectionflags	@""
	.align	4
.nv.constant0._Z6conv1dPfS_S_:
	.zero		920


//--------------------- SYMBOLS --------------------------

	.type		.nv.reservedSmem.offset0,@object
	.size		.nv.reservedSmem.offset0,0x4
